//
// Generated by NVIDIA NVVM Compiler
//
// Compiler Build ID: CL-36424714
// Cuda compilation tools, release 13.0, V13.0.88
// Based on NVVM 20.0.0
//

.version 9.0
.target sm_100
.address_size 64

	// .globl	_Z9incrementv
.extern .func  (.param .b32 func_retval0) vprintf
(
	.param .b64 vprintf_param_0,
	.param .b64 vprintf_param_1
)
;
.global .align 4 .u32 counter;
.global .align 1 .b8 $str[14] = {99, 111, 117, 110, 116, 101, 114, 32, 61, 32, 37, 100, 10};

.visible .entry _Z9incrementv()
{
	.reg .b32 	%r<2>;

	atom.global.add.u32 	%r1, [counter], 1;
	ret;

}
	// .globl	_Z5printv
.visible .entry _Z5printv()
{
	.local .align 8 .b8 	__local_depot1[8];
	.reg .b64 	%SP;
	.reg .b64 	%SPL;
	.reg .b32 	%r<4>;
	.reg .b64 	%rd<5>;

	mov.u64 	%SPL, __local_depot1;
	cvta.local.u64 	%SP, %SPL;
	add.u64 	%rd1, %SP, 0;
	add.u64 	%rd2, %SPL, 0;
	ld.global.u32 	%r1, [counter];
	st.local.u32 	[%rd2], %r1;
	mov.u64 	%rd3, $str;
	cvta.global.u64 	%rd4, %rd3;
	{ // callseq 0, 0
	.param .b64 param0;
	st.param.b64 	[param0], %rd4;
	.param .b64 param1;
	st.param.b64 	[param1], %rd1;
	.param .b32 retval0;
	call.uni (retval0), 
	vprintf, 
	(
	param0, 
	param1
	);
	ld.param.b32 	%r2, [retval0];
	} // callseq 0
	ret;

}


// ===== COMPILED SASS (sm_100) =====

	.target	sm_100

	.elftype	@"ET_EXEC"


//--------------------- .note.nv.tkinfo           --------------------------
	.section	.note.nv.tkinfo,"",@"SHT_NOTE"
	.sectionflags	@"SHF_NOTE_NV_TKINFO"
	.tkinfo
        /*0018*/ 	.word	0x00000002
        /*0030*/ 	.string	""
        /*0030*/ 	.string	"ptxas"
        /*0030*/ 	.string	"Cuda compilation tools, release 13.0, V13.0.88"
        /*0030*/ 	.string	"Build cuda_13.0.r13.0/compiler.36424714_0"
        /*0030*/ 	.string	"-arch sm_100 -m 64 "



//--------------------- .note.nv.cuinfo           --------------------------
	.section	.note.nv.cuinfo,"",@"SHT_NOTE"
	.sectionflags	@"SHF_NOTE_NV_CUINFO"
        /*0018*/ 	.short	0x0002
        /*001a*/ 	.short	0x0064
        /*001c*/ 	.short	0x0082
	.zero		2


//--------------------- .nv.info                  --------------------------
	.section	.nv.info,"",@"SHT_CUDA_INFO"
	.align	4


	//----- nvinfo : EIATTR_REGCOUNT
	.align		4
        /*0000*/ 	.byte	0x04, 0x2f
        /*0002*/ 	.short	(.L_3 - .L_2)
	.align		4
.L_2:
        /*0004*/ 	.word	index@(_Z9incrementv)
        /*0008*/ 	.word	0x00000008


	//----- nvinfo : EIATTR_FRAME_SIZE
	.align		4
.L_3:
        /*000c*/ 	.byte	0x04, 0x11
        /*000e*/ 	.short	(.L_5 - .L_4)
	.align		4
.L_4:
        /*0010*/ 	.word	index@(_Z9incrementv)
        /*0014*/ 	.word	0x00000000


	//----- nvinfo : EIATTR_REGCOUNT
	.align		4
.L_5:
        /*0018*/ 	.byte	0x04, 0x2f
        /*001a*/ 	.short	(.L_7 - .L_6)
	.align		4
.L_6:
        /*001c*/ 	.word	index@(_Z5printv)
        /*0020*/ 	.word	0x00000018


	//----- nvinfo : EIATTR_FRAME_SIZE
	.align		4
.L_7:
        /*0024*/ 	.byte	0x04, 0x11
        /*0026*/ 	.short	(.L_9 - .L_8)
	.align		4
.L_8:
        /*0028*/ 	.word	index@(_Z5printv)
        /*002c*/ 	.word	0x00000008


	//----- nvinfo : EIATTR_MIN_STACK_SIZE
	.align		4
.L_9:
        /*0030*/ 	.byte	0x04, 0x12
        /*0032*/ 	.short	(.L_11 - .L_10)
	.align		4
.L_10:
        /*0034*/ 	.word	index@(_Z5printv)
        /*0038*/ 	.word	0x00000008


	//----- nvinfo : EIATTR_MIN_STACK_SIZE
	.align		4
.L_11:
        /*003c*/ 	.byte	0x04, 0x12
        /*003e*/ 	.short	(.L_13 - .L_12)
	.align		4
.L_12:
        /*0040*/ 	.word	index@(_Z9incrementv)
        /*0044*/ 	.word	0x00000000
.L_13:


//--------------------- .nv.compat                --------------------------
	.section	.nv.compat,"",@"SHT_CUDA_COMPAT_INFO"
	.align	4
        /*0000*/ 	.byte	0x02, 0x09, 0x00, 0x00, 0x02, 0x02, 0x01, 0x00, 0x02, 0x05, 0x05, 0x00, 0x03, 0x07, 0x01, 0x01
        /*0010*/ 	.byte	0x02, 0x03, 0x00, 0x00, 0x02, 0x06, 0x01, 0x00, 0x04, 0x0b, 0x08, 0x00, 0x09, 0x00, 0x00, 0x00
        /*0020*/ 	.byte	0x00, 0x00, 0x00, 0x00


//--------------------- .nv.info._Z5printv        --------------------------
	.section	.nv.info._Z5printv,"",@"SHT_CUDA_INFO"
	.sectionflags	@""
	.align	4


	//----- nvinfo : EIATTR_CUDA_API_VERSION
	.align		4
        /*0000*/ 	.byte	0x04, 0x37
        /*0002*/ 	.short	(.L_15 - .L_14)
.L_14:
        /*0004*/ 	.word	0x00000082


	//----- nvinfo : EIATTR_SPARSE_MMA_MASK
	.align		4
.L_15:
        /*0008*/ 	.byte	0x03, 0x50
        /*000a*/ 	.short	0x0000


	//----- nvinfo : EIATTR_MAXREG_COUNT
	.align		4
        /*000c*/ 	.byte	0x03, 0x1b
        /*000e*/ 	.short	0x00ff


	//----- nvinfo : EIATTR_EXTERNS
	.align		4
        /*0010*/ 	.byte	0x04, 0x0f
        /*0012*/ 	.short	(.L_17 - .L_16)


	//   ....[0]....
	.align		4
.L_16:
        /*0014*/ 	.word	index@(vprintf)


	//----- nvinfo : EIATTR_MERCURY_ISA_VERSION
	.align		4
.L_17:
        /*0018*/ 	.byte	0x03, 0x5f
        /*001a*/ 	.short	0x0101


	//----- nvinfo : EIATTR_VRC_CTA_INIT_COUNT
	.align		4
        /*001c*/ 	.byte	0x02, 0x4a
	.zero		1
	.zero		1


	//----- nvinfo : EIATTR_SYSCALL_OFFSETS
	.align		4
        /*0020*/ 	.byte	0x04, 0x46
        /*0022*/ 	.short	(.L_19 - .L_18)


	//   ....[0]....
.L_18:
        /*0024*/ 	.word	0x00000100


	//----- nvinfo : EIATTR_EXIT_INSTR_OFFSETS
	.align		4
.L_19:
        /*0028*/ 	.byte	0x04, 0x1c
        /*002a*/ 	.short	(.L_21 - .L_20)


	//   ....[0]....
.L_20:
        /*002c*/ 	.word	0x00000110


	//----- nvinfo : EIATTR_SW_WAR
	.align		4
.L_21:
        /*0030*/ 	.byte	0x04, 0x36
        /*0032*/ 	.short	(.L_23 - .L_22)
.L_22:
        /*0034*/ 	.word	0x00000008
.L_23:


//--------------------- .nv.info._Z9incrementv    --------------------------
	.section	.nv.info._Z9incrementv,"",@"SHT_CUDA_INFO"
	.sectionflags	@""
	.align	4


	//----- nvinfo : EIATTR_CUDA_API_VERSION
	.align		4
        /*0000*/ 	.byte	0x04, 0x37
        /*0002*/ 	.short	(.L_25 - .L_24)
.L_24:
        /*0004*/ 	.word	0x00000082


	//----- nvinfo : EIATTR_SPARSE_MMA_MASK
	.align		4
.L_25:
        /*0008*/ 	.byte	0x03, 0x50
        /*000a*/ 	.short	0x0000


	//----- nvinfo : EIATTR_MAXREG_COUNT
	.align		4
        /*000c*/ 	.byte	0x03, 0x1b
        /*000e*/ 	.short	0x00ff


	//----- nvinfo : EIATTR_MERCURY_ISA_VERSION
	.align		4
        /*0010*/ 	.byte	0x03, 0x5f
        /*0012*/ 	.short	0x0101


	//----- nvinfo : EIATTR_INT_WARP_WIDE_INSTR_OFFSETS
	.align		4
        /*0014*/ 	.byte	0x04, 0x31
        /*0016*/ 	.short	(.L_27 - .L_26)


	//   ....[0]....
.L_26:
        /*0018*/ 	.word	0x00000030


	//----- nvinfo : EIATTR_VRC_CTA_INIT_COUNT
	.align		4
.L_27:
        /*001c*/ 	.byte	0x02, 0x4a
	.zero		1
	.zero		1


	//----- nvinfo : EIATTR_EXIT_INSTR_OFFSETS
	.align		4
        /*0020*/ 	.byte	0x04, 0x1c
        /*0022*/ 	.short	(.L_29 - .L_28)


	//   ....[0]....
.L_28:
        /*0024*/ 	.word	0x00000090


	//----- nvinfo : EIATTR_SW_WAR
	.align		4
.L_29:
        /*0028*/ 	.byte	0x04, 0x36
        /*002a*/ 	.short	(.L_31 - .L_30)
.L_30:
        /*002c*/ 	.word	0x00000008
.L_31:


//--------------------- .nv.callgraph             --------------------------
	.section	.nv.callgraph,"",@"SHT_CUDA_CALLGRAPH"
	.align	4
	.sectionentsize	8
	.align		4
        /*0000*/ 	.word	0x00000000
	.align		4
        /*0004*/ 	.word	0xffffffff
	.align		4
        /*0008*/ 	.word	index@(_Z5printv)
	.align		4
        /*000c*/ 	.word	index@(vprintf)
	.align		4
        /*0010*/ 	.word	0x00000000
	.align		4
        /*0014*/ 	.word	0xfffffffe
	.align		4
        /*0018*/ 	.word	0x00000000
	.align		4
        /*001c*/ 	.word	0xfffffffd
	.align		4
        /*0020*/ 	.word	0x00000000
	.align		4
        /*0024*/ 	.word	0xfffffffc


//--------------------- .nv.constant4             --------------------------
	.section	.nv.constant4,"a",@progbits
	.align	8
	.align		8
.nv.constant4:
        /*0000*/ 	.dword	vprintf
	.align		8
        /*0008*/ 	.dword	counter
	.align		8
        /*0010*/ 	.dword	$str


//--------------------- .text._Z5printv           --------------------------
	.section	.text._Z5printv,"ax",@progbits
	.align	128
        .global         _Z5printv
        .type           _Z5printv,@function
        .size           _Z5printv,(.L_x_3 - _Z5printv)
        .other          _Z5printv,@"STO_CUDA_ENTRY STV_DEFAULT"
_Z5printv:
.text._Z5printv:
[----:B------:R-:W0:Y:S08]  /*0000*/  LDC R1, c[0x0][0x37c] ;  /* 0x0000df00ff017b82 */ /* 0x000e300000000800 */
[----:B------:R-:W1:Y:S01]  /*0010*/  LDC.64 R2, c[0x4][0x8] ;  /* 0x01000200ff027b82 */ /* 0x000e620000000a00 */
[----:B------:R-:W1:Y:S01]  /*0020*/  LDCU.64 UR4, c[0x0][0x358] ;  /* 0x00006b00ff0477ac */ /* 0x000e620008000a00 */
[----:B0-----:R-:W-:Y:S01]  /*0030*/  VIADD R1, R1, 0xfffffff8 ;  /* 0xfffffff801017836 */ /* 0x001fe20000000000 */
[----:B------:R-:W0:Y:S01]  /*0040*/  LDCU.64 UR6, c[0x4][0x10] ;  /* 0x01000200ff0677ac */ /* 0x000e220008000a00 */
[----:B-1----:R-:W2:Y:S01]  /*0050*/  LDG.E R2, desc[UR4][R2.64] ;  /* 0x0000000402027981 */ /* 0x002ea2000c1e1900 */
[----:B------:R-:W-:Y:S01]  /*0060*/  MOV R0, 0x0 ;  /* 0x0000000000007802 */ /* 0x000fe20000000f00 */
[----:B------:R-:W1:Y:S01]  /*0070*/  LDCU UR4, c[0x0][0x2f8] ;  /* 0x00005f00ff0477ac */ /* 0x000e620008000800 */
[----:B0-----:R-:W-:Y:S01]  /*0080*/  IMAD.U32 R4, RZ, RZ, UR6 ;  /* 0x00000006ff047e24 */ /* 0x001fe2000f8e00ff */
[----:B------:R-:W-:Y:S01]  /*0090*/  MOV R5, UR7 ;  /* 0x0000000700057c02 */ /* 0x000fe20008000f00 */
[----:B------:R0:W3:Y:S01]  /*00a0*/  LDC.64 R8, c[0x4][R0] ;  /* 0x0100000000087b82 */ /* 0x0000e20000000a00 */
[----:B------:R-:W4:Y:S01]  /*00b0*/  LDCU UR5, c[0x0][0x2fc] ;  /* 0x00005f80ff0577ac */ /* 0x000f220008000800 */
[----:B-1----:R-:W-:-:S05]  /*00c0*/  IADD3 R6, P0, PT, R1, UR4, RZ ;  /* 0x0000000401067c10 */ /* 0x002fca000ff1e0ff */
[----:B----4-:R-:W-:Y:S01]  /*00d0*/  IMAD.X R7, RZ, RZ, UR5, P0 ;  /* 0x00000005ff077e24 */ /* 0x010fe200080e06ff */
[----:B--23--:R0:W-:Y:S07]  /*00e0*/  STL [R1], R2 ;  /* 0x0000000201007387 */ /* 0x00c1ee0000100800 */
[----:B------:R-:W-:-:S07]  /*00f0*/  LEPC R20, `(.L_x_0) ;  /* 0x000000001014794e */ /* 0x000fce0000000000 */
[----:B0-----:R-:W-:Y:S05]  /*0100*/  CALL.ABS.NOINC R8 ;  /* 0x0000000008007343 */ /* 0x001fea0003c00000 */
.L_x_0:
[----:B------:R-:W-:Y:S05]  /*0110*/  EXIT ;  /* 0x000000000000794d */ /* 0x000fea0003800000 */
.L_x_1:
[----:B------:R-:W-:-:S00]  /*0120*/  BRA `(.L_x_1) ;  /* 0xfffffffc00fc7947 */ /* 0x000fc0000383ffff */
[----:B------:R-:W-:-:S00]  /*0130*/  NOP ;  /* 0x0000000000007918 */ /* 0x000fc00000000000 */
        /* <DEDUP_REMOVED lines=12> */
.L_x_3:


//--------------------- .text._Z9incrementv       --------------------------
	.section	.text._Z9incrementv,"ax",@progbits
	.align	128
        .global         _Z9incrementv
        .type           _Z9incrementv,@function
        .size           _Z9incrementv,(.L_x_4 - _Z9incrementv)
        .other          _Z9incrementv,@"STO_CUDA_ENTRY STV_DEFAULT"
_Z9incrementv:
.text._Z9incrementv:
[----:B------:R-:W-:Y:S01]  /*0000*/  LDC R1, c[0x0][0x37c] ;  /* 0x0000df00ff017b82 */ /* 0x000fe20000000800 */
[----:B------:R-:W0:Y:S07]  /*0010*/  S2R R0, SR_LANEID ;  /* 0x0000000000007919 */ /* 0x000e2e0000000000 */
[----:B------:R-:W1:Y:S01]  /*0020*/  LDC.64 R2, c[0x4][0x8] ;  /* 0x01000200ff027b82 */ /* 0x000e620000000a00 */
[----:B------:R-:W-:Y:S01]  /*0030*/  VOTEU.ANY UR6, UPT, PT ;  /* 0x0000000000067886 */ /* 0x000fe200038e0100 */
[----:B------:R-:W1:Y:S01]  /*0040*/  LDCU.64 UR4, c[0x0][0x358] ;  /* 0x00006b00ff0477ac */ /* 0x000e620008000a00 */
[----:B------:R-:W1:Y:S01]  /*0050*/  POPC R5, UR6 ;  /* 0x0000000600057d09 */ /* 0x000e620008000000 */
[----:B------:R-:W-:-:S06]  /*0060*/  UFLO.U32 UR7, UR6 ;  /* 0x00000006000772bd */ /* 0x000fcc00080e0000 */
[----:B0-----:R-:W-:-:S13]  /*0070*/  ISETP.EQ.U32.AND P0, PT, R0, UR7, PT ;  /* 0x0000000700007c0c */ /* 0x001fda000bf02070 */
[----:B-1----:R-:W-:Y:S01]  /*0080*/  @P0 REDG.E.ADD.STRONG.GPU desc[UR4][R2.64], R5 ;  /* 0x000000050200098e */ /* 0x002fe2000c12e104 */
[----:B------:R-:W-:Y:S05]  /*0090*/  EXIT ;  /* 0x000000000000794d */ /* 0x000fea0003800000 */
.L_x_2:
        /* <DEDUP_REMOVED lines=14> */
.L_x_4:


//--------------------- .nv.global.init           --------------------------
	.section	.nv.global.init,"aw",@progbits
.nv.global.init:
	.type		$str,@object
	.size		$str,(.L_1 - $str)
$str:
        /*0000*/ 	.byte	0x63, 0x6f, 0x75, 0x6e, 0x74, 0x65, 0x72, 0x20, 0x3d, 0x20, 0x25, 0x64, 0x0a, 0x00
.L_1:


//--------------------- .nv.shared.reserved.0     --------------------------
	.section	.nv.shared.reserved.0,"aw",@nobits
	.weak		__nv_reservedSMEM_offset_0_alias
	.size		__nv_reservedSMEM_offset_0_alias, 0, 64
	.other		__nv_reservedSMEM_offset_0_alias,@"STO_CUDA_RESERVED_SHARED STV_DEFAULT"
__nv_reservedSMEM_offset_0_alias:
	.zero		0
	.zero		64


//--------------------- .nv.global                --------------------------
	.section	.nv.global,"aw",@nobits
	.align	4
.nv.global:
	.type		counter,@object
	.size		counter,(.L_0 - counter)
counter:
	.zero		4
.L_0:


//--------------------- .nv.constant0._Z5printv   --------------------------
	.section	.nv.constant0._Z5printv,"a",@progbits
	.sectionflags	@""
	.align	4
.nv.constant0._Z5printv:
	.zero		896


//--------------------- .nv.constant0._Z9incrementv --------------------------
	.section	.nv.constant0._Z9incrementv,"a",@progbits
	.sectionflags	@""
	.align	4
.nv.constant0._Z9incrementv:
	.zero		896


//--------------------- SYMBOLS --------------------------

	.type		.nv.reservedSmem.offset0,@object
	.size		.nv.reservedSmem.offset0,0x4
	.type		vprintf,@function
